//
// Generated by NVIDIA NVVM Compiler
//
// Compiler Build ID: CL-36424714
// Cuda compilation tools, release 13.0, V13.0.88
// Based on NVVM 20.0.0
//

.version 9.0
.target sm_100
.address_size 64

	// .globl	_Z7test_06v

.visible .entry _Z7test_06v()
{


	ret;

}


// ===== COMPILED SASS (sm_100) =====

	.target	sm_100

	.elftype	@"ET_EXEC"


//--------------------- .note.nv.tkinfo           --------------------------
	.section	.note.nv.tkinfo,"",@"SHT_NOTE"
	.sectionflags	@"SHF_NOTE_NV_TKINFO"
	.tkinfo
        /*0018*/ 	.word	0x00000002
        /*0030*/ 	.string	""
        /*0030*/ 	.string	"ptxas"
        /*0030*/ 	.string	"Cuda compilation tools, release 13.0, V13.0.88"
        /*0030*/ 	.string	"Build cuda_13.0.r13.0/compiler.36424714_0"
        /*0030*/ 	.string	"-arch sm_100 -m 64 "



//--------------------- .note.nv.cuinfo           --------------------------
	.section	.note.nv.cuinfo,"",@"SHT_NOTE"
	.sectionflags	@"SHF_NOTE_NV_CUINFO"
        /*0018*/ 	.short	0x0002
        /*001a*/ 	.short	0x0064
        /*001c*/ 	.short	0x0082
	.zero		2


//--------------------- .nv.info                  --------------------------
	.section	.nv.info,"",@"SHT_CUDA_INFO"
	.align	4


	//----- nvinfo : EIATTR_REGCOUNT
	.align		4
        /*0000*/ 	.byte	0x04, 0x2f
        /*0002*/ 	.short	(.L_1 - .L_0)
	.align		4
.L_0:
        /*0004*/ 	.word	index@(_Z7test_06v)
        /*0008*/ 	.word	0x00000004


	//----- nvinfo : EIATTR_FRAME_SIZE
	.align		4
.L_1:
        /*000c*/ 	.byte	0x04, 0x11
        /*000e*/ 	.short	(.L_3 - .L_2)
	.align		4
.L_2:
        /*0010*/ 	.word	index@(_Z7test_06v)
        /*0014*/ 	.word	0x00000000


	//----- nvinfo : EIATTR_MIN_STACK_SIZE
	.align		4
.L_3:
        /*0018*/ 	.byte	0x04, 0x12
        /*001a*/ 	.short	(.L_5 - .L_4)
	.align		4
.L_4:
        /*001c*/ 	.word	index@(_Z7test_06v)
        /*0020*/ 	.word	0x00000000
.L_5:


//--------------------- .nv.compat                --------------------------
	.section	.nv.compat,"",@"SHT_CUDA_COMPAT_INFO"
	.align	4
        /*0000*/ 	.byte	0x02, 0x09, 0x00, 0x00, 0x02, 0x02, 0x01, 0x00, 0x02, 0x05, 0x05, 0x00, 0x03, 0x07, 0x01, 0x01
        /*0010*/ 	.byte	0x02, 0x03, 0x00, 0x00, 0x02, 0x06, 0x01, 0x00, 0x04, 0x0b, 0x08, 0x00, 0x09, 0x00, 0x00, 0x00
        /*0020*/ 	.byte	0x00, 0x00, 0x00, 0x00


//--------------------- .nv.info._Z7test_06v      --------------------------
	.section	.nv.info._Z7test_06v,"",@"SHT_CUDA_INFO"
	.sectionflags	@""
	.align	4


	//----- nvinfo : EIATTR_CUDA_API_VERSION
	.align		4
        /*0000*/ 	.byte	0x04, 0x37
        /*0002*/ 	.short	(.L_7 - .L_6)
.L_6:
        /*0004*/ 	.word	0x00000082


	//----- nvinfo : EIATTR_SPARSE_MMA_MASK
	.align		4
.L_7:
        /*0008*/ 	.byte	0x03, 0x50
        /*000a*/ 	.short	0x0000


	//----- nvinfo : EIATTR_MAXREG_COUNT
	.align		4
        /*000c*/ 	.byte	0x03, 0x1b
        /*000e*/ 	.short	0x00ff


	//----- nvinfo : EIATTR_MERCURY_ISA_VERSION
	.align		4
        /*0010*/ 	.byte	0x03, 0x5f
        /*0012*/ 	.short	0x0101


	//----- nvinfo : EIATTR_VRC_CTA_INIT_COUNT
	.align		4
        /*0014*/ 	.byte	0x02, 0x4a
	.zero		1
	.zero		1


	//----- nvinfo : EIATTR_EXIT_INSTR_OFFSETS
	.align		4
        /*0018*/ 	.byte	0x04, 0x1c
        /*001a*/ 	.short	(.L_9 - .L_8)


	//   ....[0]....
.L_8:
        /*001c*/ 	.word	0x00000010


	//----- nvinfo : EIATTR_SW_WAR
	.align		4
.L_9:
        /*0020*/ 	.byte	0x04, 0x36
        /*0022*/ 	.short	(.L_11 - .L_10)
.L_10:
        /*0024*/ 	.word	0x00000008
.L_11:


//--------------------- .nv.callgraph             --------------------------
	.section	.nv.callgraph,"",@"SHT_CUDA_CALLGRAPH"
	.align	4
	.sectionentsize	8
	.align		4
        /*0000*/ 	.word	0x00000000
	.align		4
        /*0004*/ 	.word	0xffffffff
	.align		4
        /*0008*/ 	.word	0x00000000
	.align		4
        /*000c*/ 	.word	0xfffffffe
	.align		4
        /*0010*/ 	.word	0x00000000
	.align		4
        /*0014*/ 	.word	0xfffffffd
	.align		4
        /*0018*/ 	.word	0x00000000
	.align		4
        /*001c*/ 	.word	0xfffffffc


//--------------------- .text._Z7test_06v         --------------------------
	.section	.text._Z7test_06v,"ax",@progbits
	.align	128
        .global         _Z7test_06v
        .type           _Z7test_06v,@function
        .size           _Z7test_06v,(.L_x_1 - _Z7test_06v)
        .other          _Z7test_06v,@"STO_CUDA_ENTRY STV_DEFAULT"
_Z7test_06v:
.text._Z7test_06v:
[----:B------:R-:W-:Y:S01]  /*0000*/  LDC R1, c[0x0][0x37c] ;  /* 0x0000df00ff017b82 */ /* 0x000fe20000000800 */
[----:B------:R-:W-:Y:S05]  /*0010*/  EXIT ;  /* 0x000000000000794d */ /* 0x000fea0003800000 */
.L_x_0:
[----:B------:R-:W-:-:S00]  /*0020*/  BRA `(.L_x_0) ;  /* 0xfffffffc00fc7947 */ /* 0x000fc0000383ffff */
[----:B------:R-:W-:-:S00]  /*0030*/  NOP ;  /* 0x0000000000007918 */ /* 0x000fc00000000000 */
        /* <DEDUP_REMOVED lines=12> */
.L_x_1:


//--------------------- .nv.shared.reserved.0     --------------------------
	.section	.nv.shared.reserved.0,"aw",@nobits
	.weak		__nv_reservedSMEM_offset_0_alias
	.size		__nv_reservedSMEM_offset_0_alias, 0, 64
	.other		__nv_reservedSMEM_offset_0_alias,@"STO_CUDA_RESERVED_SHARED STV_DEFAULT"
__nv_reservedSMEM_offset_0_alias:
	.zero		0
	.zero		64


//--------------------- .nv.constant0._Z7test_06v --------------------------
	.section	.nv.constant0._Z7test_06v,"a",@progbits
	.sectionflags	@""
	.align	4
.nv.constant0._Z7test_06v:
	.zero		896


//--------------------- SYMBOLS --------------------------

	.type		.nv.reservedSmem.offset0,@object
	.size		.nv.reservedSmem.offset0,0x4
